//
// Generated by NVIDIA NVVM Compiler
//
// Compiler Build ID: CL-36424714
// Cuda compilation tools, release 13.0, V13.0.88
// Based on NVVM 20.0.0
//

.version 9.0
.target sm_100
.address_size 64

	// .globl	_Z9bodyForceP4Bodyfif

.visible .entry _Z9bodyForceP4Bodyfif(
	.param .u64 .ptr .align 1 _Z9bodyForceP4Bodyfif_param_0,
	.param .f32 _Z9bodyForceP4Bodyfif_param_1,
	.param .u32 _Z9bodyForceP4Bodyfif_param_2,
	.param .f32 _Z9bodyForceP4Bodyfif_param_3
)
{
	.reg .pred 	%p<9>;
	.reg .b32 	%r<19>;
	.reg .b32 	%f<165>;
	.reg .b64 	%rd<15>;

	ld.param.u64 	%rd5, [_Z9bodyForceP4Bodyfif_param_0];
	ld.param.f32 	%f31, [_Z9bodyForceP4Bodyfif_param_1];
	ld.param.u32 	%r10, [_Z9bodyForceP4Bodyfif_param_2];
	ld.param.f32 	%f32, [_Z9bodyForceP4Bodyfif_param_3];
	cvta.to.global.u64 	%rd1, %rd5;
	mov.u32 	%r11, %ntid.x;
	mov.u32 	%r12, %ctaid.x;
	mov.u32 	%r13, %tid.x;
	mad.lo.s32 	%r1, %r11, %r12, %r13;
	setp.ge.s32 	%p1, %r1, %r10;
	@%p1 bra 	$L__BB0_11;
	setp.lt.s32 	%p2, %r10, 1;
	mov.f32 	%f162, 0f00000000;
	mov.f32 	%f163, %f162;
	mov.f32 	%f164, %f162;
	@%p2 bra 	$L__BB0_10;
	mul.wide.s32 	%rd6, %r1, 24;
	add.s64 	%rd7, %rd1, %rd6;
	ld.global.f32 	%f1, [%rd7];
	ld.global.f32 	%f2, [%rd7+4];
	ld.global.f32 	%f3, [%rd7+8];
	and.b32  	%r2, %r10, 3;
	setp.lt.u32 	%p3, %r10, 4;
	mov.f32 	%f164, 0f00000000;
	mov.b32 	%r18, 0;
	mov.f32 	%f163, %f164;
	mov.f32 	%f162, %f164;
	@%p3 bra 	$L__BB0_5;
	and.b32  	%r18, %r10, 2147483644;
	neg.s32 	%r16, %r18;
	add.s64 	%rd14, %rd1, 48;
	mov.f32 	%f164, 0f00000000;
$L__BB0_4:
	.pragma "nounroll";
	ld.global.f32 	%f37, [%rd14+-48];
	sub.f32 	%f38, %f37, %f1;
	ld.global.f32 	%f39, [%rd14+-44];
	sub.f32 	%f40, %f39, %f2;
	ld.global.f32 	%f41, [%rd14+-40];
	sub.f32 	%f42, %f41, %f3;
	mul.f32 	%f43, %f40, %f40;
	fma.rn.f32 	%f44, %f38, %f38, %f43;
	fma.rn.f32 	%f45, %f42, %f42, %f44;
	add.f32 	%f46, %f32, %f45;
	rsqrt.approx.f32 	%f47, %f46;
	mul.f32 	%f48, %f47, %f47;
	mul.f32 	%f49, %f47, %f48;
	fma.rn.f32 	%f50, %f38, %f49, %f162;
	fma.rn.f32 	%f51, %f40, %f49, %f163;
	fma.rn.f32 	%f52, %f42, %f49, %f164;
	ld.global.f32 	%f53, [%rd14+-24];
	sub.f32 	%f54, %f53, %f1;
	ld.global.f32 	%f55, [%rd14+-20];
	sub.f32 	%f56, %f55, %f2;
	ld.global.f32 	%f57, [%rd14+-16];
	sub.f32 	%f58, %f57, %f3;
	mul.f32 	%f59, %f56, %f56;
	fma.rn.f32 	%f60, %f54, %f54, %f59;
	fma.rn.f32 	%f61, %f58, %f58, %f60;
	add.f32 	%f62, %f32, %f61;
	rsqrt.approx.f32 	%f63, %f62;
	mul.f32 	%f64, %f63, %f63;
	mul.f32 	%f65, %f63, %f64;
	fma.rn.f32 	%f66, %f54, %f65, %f50;
	fma.rn.f32 	%f67, %f56, %f65, %f51;
	fma.rn.f32 	%f68, %f58, %f65, %f52;
	ld.global.f32 	%f69, [%rd14];
	sub.f32 	%f70, %f69, %f1;
	ld.global.f32 	%f71, [%rd14+4];
	sub.f32 	%f72, %f71, %f2;
	ld.global.f32 	%f73, [%rd14+8];
	sub.f32 	%f74, %f73, %f3;
	mul.f32 	%f75, %f72, %f72;
	fma.rn.f32 	%f76, %f70, %f70, %f75;
	fma.rn.f32 	%f77, %f74, %f74, %f76;
	add.f32 	%f78, %f32, %f77;
	rsqrt.approx.f32 	%f79, %f78;
	mul.f32 	%f80, %f79, %f79;
	mul.f32 	%f81, %f79, %f80;
	fma.rn.f32 	%f82, %f70, %f81, %f66;
	fma.rn.f32 	%f83, %f72, %f81, %f67;
	fma.rn.f32 	%f84, %f74, %f81, %f68;
	ld.global.f32 	%f85, [%rd14+24];
	sub.f32 	%f86, %f85, %f1;
	ld.global.f32 	%f87, [%rd14+28];
	sub.f32 	%f88, %f87, %f2;
	ld.global.f32 	%f89, [%rd14+32];
	sub.f32 	%f90, %f89, %f3;
	mul.f32 	%f91, %f88, %f88;
	fma.rn.f32 	%f92, %f86, %f86, %f91;
	fma.rn.f32 	%f93, %f90, %f90, %f92;
	add.f32 	%f94, %f32, %f93;
	rsqrt.approx.f32 	%f95, %f94;
	mul.f32 	%f96, %f95, %f95;
	mul.f32 	%f97, %f95, %f96;
	fma.rn.f32 	%f162, %f86, %f97, %f82;
	fma.rn.f32 	%f163, %f88, %f97, %f83;
	fma.rn.f32 	%f164, %f90, %f97, %f84;
	add.s32 	%r16, %r16, 4;
	add.s64 	%rd14, %rd14, 96;
	setp.ne.s32 	%p4, %r16, 0;
	@%p4 bra 	$L__BB0_4;
$L__BB0_5:
	setp.eq.s32 	%p5, %r2, 0;
	@%p5 bra 	$L__BB0_10;
	setp.eq.s32 	%p6, %r2, 1;
	@%p6 bra 	$L__BB0_8;
	mul.wide.u32 	%rd8, %r18, 24;
	add.s64 	%rd9, %rd1, %rd8;
	ld.global.f32 	%f99, [%rd9];
	sub.f32 	%f100, %f99, %f1;
	ld.global.f32 	%f101, [%rd9+4];
	sub.f32 	%f102, %f101, %f2;
	ld.global.f32 	%f103, [%rd9+8];
	sub.f32 	%f104, %f103, %f3;
	mul.f32 	%f105, %f102, %f102;
	fma.rn.f32 	%f106, %f100, %f100, %f105;
	fma.rn.f32 	%f107, %f104, %f104, %f106;
	add.f32 	%f108, %f32, %f107;
	rsqrt.approx.f32 	%f109, %f108;
	mul.f32 	%f110, %f109, %f109;
	mul.f32 	%f111, %f109, %f110;
	fma.rn.f32 	%f112, %f100, %f111, %f162;
	fma.rn.f32 	%f113, %f102, %f111, %f163;
	fma.rn.f32 	%f114, %f104, %f111, %f164;
	ld.global.f32 	%f115, [%rd9+24];
	sub.f32 	%f116, %f115, %f1;
	ld.global.f32 	%f117, [%rd9+28];
	sub.f32 	%f118, %f117, %f2;
	ld.global.f32 	%f119, [%rd9+32];
	sub.f32 	%f120, %f119, %f3;
	mul.f32 	%f121, %f118, %f118;
	fma.rn.f32 	%f122, %f116, %f116, %f121;
	fma.rn.f32 	%f123, %f120, %f120, %f122;
	add.f32 	%f124, %f32, %f123;
	rsqrt.approx.f32 	%f125, %f124;
	mul.f32 	%f126, %f125, %f125;
	mul.f32 	%f127, %f125, %f126;
	fma.rn.f32 	%f162, %f116, %f127, %f112;
	fma.rn.f32 	%f163, %f118, %f127, %f113;
	fma.rn.f32 	%f164, %f120, %f127, %f114;
	add.s32 	%r18, %r18, 2;
$L__BB0_8:
	and.b32  	%r15, %r10, 1;
	setp.eq.b32 	%p7, %r15, 1;
	not.pred 	%p8, %p7;
	@%p8 bra 	$L__BB0_10;
	mul.wide.u32 	%rd10, %r18, 24;
	add.s64 	%rd11, %rd1, %rd10;
	ld.global.f32 	%f128, [%rd11];
	sub.f32 	%f129, %f128, %f1;
	ld.global.f32 	%f130, [%rd11+4];
	sub.f32 	%f131, %f130, %f2;
	ld.global.f32 	%f132, [%rd11+8];
	sub.f32 	%f133, %f132, %f3;
	mul.f32 	%f134, %f131, %f131;
	fma.rn.f32 	%f135, %f129, %f129, %f134;
	fma.rn.f32 	%f136, %f133, %f133, %f135;
	add.f32 	%f137, %f32, %f136;
	rsqrt.approx.f32 	%f138, %f137;
	mul.f32 	%f139, %f138, %f138;
	mul.f32 	%f140, %f138, %f139;
	fma.rn.f32 	%f162, %f129, %f140, %f162;
	fma.rn.f32 	%f163, %f131, %f140, %f163;
	fma.rn.f32 	%f164, %f133, %f140, %f164;
$L__BB0_10:
	mul.wide.s32 	%rd12, %r1, 24;
	add.s64 	%rd13, %rd1, %rd12;
	ld.global.f32 	%f141, [%rd13+12];
	fma.rn.f32 	%f142, %f31, %f162, %f141;
	st.global.f32 	[%rd13+12], %f142;
	ld.global.f32 	%f143, [%rd13+16];
	fma.rn.f32 	%f144, %f31, %f163, %f143;
	st.global.f32 	[%rd13+16], %f144;
	ld.global.f32 	%f145, [%rd13+20];
	fma.rn.f32 	%f146, %f31, %f164, %f145;
	st.global.f32 	[%rd13+20], %f146;
$L__BB0_11:
	ret;

}
	// .globl	_Z13gpu_bodyForcePffif
.visible .entry _Z13gpu_bodyForcePffif(
	.param .u64 .ptr .align 1 _Z13gpu_bodyForcePffif_param_0,
	.param .f32 _Z13gpu_bodyForcePffif_param_1,
	.param .u32 _Z13gpu_bodyForcePffif_param_2,
	.param .f32 _Z13gpu_bodyForcePffif_param_3
)
{
	.reg .pred 	%p<9>;
	.reg .b32 	%r<19>;
	.reg .b32 	%f<161>;
	.reg .b64 	%rd<13>;

	ld.param.u64 	%rd6, [_Z13gpu_bodyForcePffif_param_0];
	ld.param.f32 	%f37, [_Z13gpu_bodyForcePffif_param_1];
	ld.param.u32 	%r10, [_Z13gpu_bodyForcePffif_param_2];
	ld.param.f32 	%f38, [_Z13gpu_bodyForcePffif_param_3];
	cvta.to.global.u64 	%rd1, %rd6;
	mov.u32 	%r11, %ntid.x;
	mov.u32 	%r12, %ctaid.x;
	mov.u32 	%r13, %tid.x;
	mad.lo.s32 	%r1, %r11, %r12, %r13;
	setp.ge.s32 	%p1, %r1, %r10;
	@%p1 bra 	$L__BB1_11;
	setp.lt.s32 	%p2, %r10, 1;
	mul.wide.s32 	%rd7, %r1, 4;
	add.s64 	%rd2, %rd1, %rd7;
	mov.f32 	%f158, 0f00000000;
	mov.f32 	%f159, %f158;
	mov.f32 	%f160, %f158;
	@%p2 bra 	$L__BB1_10;
	ld.global.f32 	%f1, [%rd2];
	ld.global.f32 	%f2, [%rd2+4];
	ld.global.f32 	%f3, [%rd2+8];
	and.b32  	%r2, %r10, 3;
	setp.lt.u32 	%p3, %r10, 4;
	mov.f32 	%f160, 0f00000000;
	mov.b32 	%r18, 0;
	mov.f32 	%f159, %f160;
	mov.f32 	%f158, %f160;
	@%p3 bra 	$L__BB1_5;
	and.b32  	%r18, %r10, 2147483644;
	ld.global.f32 	%f142, [%rd1+4];
	ld.global.f32 	%f141, [%rd1];
	add.s64 	%rd12, %rd1, 12;
	neg.s32 	%r16, %r18;
	mov.f32 	%f160, 0f00000000;
$L__BB1_4:
	.pragma "nounroll";
	sub.f32 	%f43, %f141, %f1;
	sub.f32 	%f44, %f142, %f2;
	ld.global.f32 	%f45, [%rd12+-4];
	sub.f32 	%f46, %f45, %f3;
	mul.f32 	%f47, %f44, %f44;
	fma.rn.f32 	%f48, %f43, %f43, %f47;
	fma.rn.f32 	%f49, %f46, %f46, %f48;
	add.f32 	%f50, %f38, %f49;
	rsqrt.approx.f32 	%f51, %f50;
	mul.f32 	%f52, %f51, %f51;
	mul.f32 	%f53, %f51, %f52;
	fma.rn.f32 	%f54, %f43, %f53, %f158;
	fma.rn.f32 	%f55, %f44, %f53, %f159;
	fma.rn.f32 	%f56, %f46, %f53, %f160;
	sub.f32 	%f57, %f142, %f1;
	sub.f32 	%f58, %f45, %f2;
	ld.global.f32 	%f59, [%rd12];
	sub.f32 	%f60, %f59, %f3;
	mul.f32 	%f61, %f58, %f58;
	fma.rn.f32 	%f62, %f57, %f57, %f61;
	fma.rn.f32 	%f63, %f60, %f60, %f62;
	add.f32 	%f64, %f38, %f63;
	rsqrt.approx.f32 	%f65, %f64;
	mul.f32 	%f66, %f65, %f65;
	mul.f32 	%f67, %f65, %f66;
	fma.rn.f32 	%f68, %f57, %f67, %f54;
	fma.rn.f32 	%f69, %f58, %f67, %f55;
	fma.rn.f32 	%f70, %f60, %f67, %f56;
	sub.f32 	%f71, %f45, %f1;
	sub.f32 	%f72, %f59, %f2;
	ld.global.f32 	%f141, [%rd12+4];
	sub.f32 	%f73, %f141, %f3;
	mul.f32 	%f74, %f72, %f72;
	fma.rn.f32 	%f75, %f71, %f71, %f74;
	fma.rn.f32 	%f76, %f73, %f73, %f75;
	add.f32 	%f77, %f38, %f76;
	rsqrt.approx.f32 	%f78, %f77;
	mul.f32 	%f79, %f78, %f78;
	mul.f32 	%f80, %f78, %f79;
	fma.rn.f32 	%f81, %f71, %f80, %f68;
	fma.rn.f32 	%f82, %f72, %f80, %f69;
	fma.rn.f32 	%f83, %f73, %f80, %f70;
	sub.f32 	%f84, %f59, %f1;
	sub.f32 	%f85, %f141, %f2;
	ld.global.f32 	%f142, [%rd12+8];
	sub.f32 	%f86, %f142, %f3;
	mul.f32 	%f87, %f85, %f85;
	fma.rn.f32 	%f88, %f84, %f84, %f87;
	fma.rn.f32 	%f89, %f86, %f86, %f88;
	add.f32 	%f90, %f38, %f89;
	rsqrt.approx.f32 	%f91, %f90;
	mul.f32 	%f92, %f91, %f91;
	mul.f32 	%f93, %f91, %f92;
	fma.rn.f32 	%f158, %f84, %f93, %f81;
	fma.rn.f32 	%f159, %f85, %f93, %f82;
	fma.rn.f32 	%f160, %f86, %f93, %f83;
	add.s64 	%rd12, %rd12, 16;
	add.s32 	%r16, %r16, 4;
	setp.ne.s32 	%p4, %r16, 0;
	@%p4 bra 	$L__BB1_4;
$L__BB1_5:
	setp.eq.s32 	%p5, %r2, 0;
	@%p5 bra 	$L__BB1_10;
	setp.eq.s32 	%p6, %r2, 1;
	@%p6 bra 	$L__BB1_8;
	mul.wide.u32 	%rd8, %r18, 4;
	add.s64 	%rd9, %rd1, %rd8;
	ld.global.f32 	%f95, [%rd9];
	sub.f32 	%f96, %f95, %f1;
	ld.global.f32 	%f97, [%rd9+4];
	sub.f32 	%f98, %f97, %f2;
	add.s32 	%r18, %r18, 2;
	ld.global.f32 	%f99, [%rd9+8];
	sub.f32 	%f100, %f99, %f3;
	mul.f32 	%f101, %f98, %f98;
	fma.rn.f32 	%f102, %f96, %f96, %f101;
	fma.rn.f32 	%f103, %f100, %f100, %f102;
	add.f32 	%f104, %f38, %f103;
	rsqrt.approx.f32 	%f105, %f104;
	mul.f32 	%f106, %f105, %f105;
	mul.f32 	%f107, %f105, %f106;
	fma.rn.f32 	%f108, %f96, %f107, %f158;
	fma.rn.f32 	%f109, %f98, %f107, %f159;
	fma.rn.f32 	%f110, %f100, %f107, %f160;
	sub.f32 	%f111, %f97, %f1;
	sub.f32 	%f112, %f99, %f2;
	ld.global.f32 	%f113, [%rd9+12];
	sub.f32 	%f114, %f113, %f3;
	mul.f32 	%f115, %f112, %f112;
	fma.rn.f32 	%f116, %f111, %f111, %f115;
	fma.rn.f32 	%f117, %f114, %f114, %f116;
	add.f32 	%f118, %f38, %f117;
	rsqrt.approx.f32 	%f119, %f118;
	mul.f32 	%f120, %f119, %f119;
	mul.f32 	%f121, %f119, %f120;
	fma.rn.f32 	%f158, %f111, %f121, %f108;
	fma.rn.f32 	%f159, %f112, %f121, %f109;
	fma.rn.f32 	%f160, %f114, %f121, %f110;
$L__BB1_8:
	and.b32  	%r15, %r10, 1;
	setp.eq.b32 	%p7, %r15, 1;
	not.pred 	%p8, %p7;
	@%p8 bra 	$L__BB1_10;
	mul.wide.u32 	%rd10, %r18, 4;
	add.s64 	%rd11, %rd1, %rd10;
	ld.global.f32 	%f122, [%rd11];
	sub.f32 	%f123, %f122, %f1;
	ld.global.f32 	%f124, [%rd11+4];
	sub.f32 	%f125, %f124, %f2;
	ld.global.f32 	%f126, [%rd11+8];
	sub.f32 	%f127, %f126, %f3;
	mul.f32 	%f128, %f125, %f125;
	fma.rn.f32 	%f129, %f123, %f123, %f128;
	fma.rn.f32 	%f130, %f127, %f127, %f129;
	add.f32 	%f131, %f38, %f130;
	rsqrt.approx.f32 	%f132, %f131;
	mul.f32 	%f133, %f132, %f132;
	mul.f32 	%f134, %f132, %f133;
	fma.rn.f32 	%f158, %f123, %f134, %f158;
	fma.rn.f32 	%f159, %f125, %f134, %f159;
	fma.rn.f32 	%f160, %f127, %f134, %f160;
$L__BB1_10:
	ld.global.f32 	%f135, [%rd2+12];
	fma.rn.f32 	%f136, %f37, %f158, %f135;
	st.global.f32 	[%rd2+12], %f136;
	ld.global.f32 	%f137, [%rd2+16];
	fma.rn.f32 	%f138, %f37, %f159, %f137;
	st.global.f32 	[%rd2+16], %f138;
	ld.global.f32 	%f139, [%rd2+20];
	fma.rn.f32 	%f140, %f37, %f160, %f139;
	st.global.f32 	[%rd2+20], %f140;
$L__BB1_11:
	ret;

}


// ===== COMPILED SASS (sm_100) =====

	.target	sm_100

	.elftype	@"ET_EXEC"


//--------------------- .note.nv.tkinfo           --------------------------
	.section	.note.nv.tkinfo,"",@"SHT_NOTE"
	.sectionflags	@"SHF_NOTE_NV_TKINFO"
	.tkinfo
        /*0018*/ 	.word	0x00000002
        /*0030*/ 	.string	""
        /*0030*/ 	.string	"ptxas"
        /*0030*/ 	.string	"Cuda compilation tools, release 13.0, V13.0.88"
        /*0030*/ 	.string	"Build cuda_13.0.r13.0/compiler.36424714_0"
        /*0030*/ 	.string	"-arch sm_100 -m 64 "



//--------------------- .note.nv.cuinfo           --------------------------
	.section	.note.nv.cuinfo,"",@"SHT_NOTE"
	.sectionflags	@"SHF_NOTE_NV_CUINFO"
        /*0018*/ 	.short	0x0002
        /*001a*/ 	.short	0x0064
        /*001c*/ 	.short	0x0082
	.zero		2


//--------------------- .nv.info                  --------------------------
	.section	.nv.info,"",@"SHT_CUDA_INFO"
	.align	4


	//----- nvinfo : EIATTR_REGCOUNT
	.align		4
        /*0000*/ 	.byte	0x04, 0x2f
        /*0002*/ 	.short	(.L_1 - .L_0)
	.align		4
.L_0:
        /*0004*/ 	.word	index@(_Z9bodyForceP4Bodyfif)
        /*0008*/ 	.word	0x00000020


	//----- nvinfo : EIATTR_FRAME_SIZE
	.align		4
.L_1:
        /*000c*/ 	.byte	0x04, 0x11
        /*000e*/ 	.short	(.L_3 - .L_2)
	.align		4
.L_2:
        /*0010*/ 	.word	index@(_Z9bodyForceP4Bodyfif)
        /*0014*/ 	.word	0x00000000


	//----- nvinfo : EIATTR_REGCOUNT
	.align		4
.L_3:
        /*0018*/ 	.byte	0x04, 0x2f
        /*001a*/ 	.short	(.L_5 - .L_4)
	.align		4
.L_4:
        /*001c*/ 	.word	index@(_Z13gpu_bodyForcePffif)
        /*0020*/ 	.word	0x00000020


	//----- nvinfo : EIATTR_FRAME_SIZE
	.align		4
.L_5:
        /*0024*/ 	.byte	0x04, 0x11
        /*0026*/ 	.short	(.L_7 - .L_6)
	.align		4
.L_6:
        /*0028*/ 	.word	index@(_Z13gpu_bodyForcePffif)
        /*002c*/ 	.word	0x00000000


	//----- nvinfo : EIATTR_MIN_STACK_SIZE
	.align		4
.L_7:
        /*0030*/ 	.byte	0x04, 0x12
        /*0032*/ 	.short	(.L_9 - .L_8)
	.align		4
.L_8:
        /*0034*/ 	.word	index@(_Z13gpu_bodyForcePffif)
        /*0038*/ 	.word	0x00000000


	//----- nvinfo : EIATTR_MIN_STACK_SIZE
	.align		4
.L_9:
        /*003c*/ 	.byte	0x04, 0x12
        /*003e*/ 	.short	(.L_11 - .L_10)
	.align		4
.L_10:
        /*0040*/ 	.word	index@(_Z9bodyForceP4Bodyfif)
        /*0044*/ 	.word	0x00000000
.L_11:


//--------------------- .nv.compat                --------------------------
	.section	.nv.compat,"",@"SHT_CUDA_COMPAT_INFO"
	.align	4
        /*0000*/ 	.byte	0x02, 0x09, 0x00, 0x00, 0x02, 0x02, 0x01, 0x00, 0x02, 0x05, 0x05, 0x00, 0x03, 0x07, 0x01, 0x01
        /*0010*/ 	.byte	0x02, 0x03, 0x00, 0x00, 0x02, 0x06, 0x01, 0x00, 0x04, 0x0b, 0x08, 0x00, 0x01, 0x00, 0x00, 0x00
        /*0020*/ 	.byte	0x00, 0x00, 0x00, 0x00


//--------------------- .nv.info._Z13gpu_bodyForcePffif --------------------------
	.section	.nv.info._Z13gpu_bodyForcePffif,"",@"SHT_CUDA_INFO"
	.sectionflags	@""
	.align	4


	//----- nvinfo : EIATTR_CUDA_API_VERSION
	.align		4
        /*0000*/ 	.byte	0x04, 0x37
        /*0002*/ 	.short	(.L_13 - .L_12)
.L_12:
        /*0004*/ 	.word	0x00000082


	//----- nvinfo : EIATTR_KPARAM_INFO
	.align		4
.L_13:
        /*0008*/ 	.byte	0x04, 0x17
        /*000a*/ 	.short	(.L_15 - .L_14)
.L_14:
        /*000c*/ 	.word	0x00000000
        /*0010*/ 	.short	0x0003
        /*0012*/ 	.short	0x0010
        /*0014*/ 	.byte	0x00, 0xf0, 0x11, 0x00


	//----- nvinfo : EIATTR_KPARAM_INFO
	.align		4
.L_15:
        /*0018*/ 	.byte	0x04, 0x17
        /*001a*/ 	.short	(.L_17 - .L_16)
.L_16:
        /*001c*/ 	.word	0x00000000
        /*0020*/ 	.short	0x0002
        /*0022*/ 	.short	0x000c
        /*0024*/ 	.byte	0x00, 0xf0, 0x11, 0x00


	//----- nvinfo : EIATTR_KPARAM_INFO
	.align		4
.L_17:
        /*0028*/ 	.byte	0x04, 0x17
        /*002a*/ 	.short	(.L_19 - .L_18)
.L_18:
        /*002c*/ 	.word	0x00000000
        /*0030*/ 	.short	0x0001
        /*0032*/ 	.short	0x0008
        /*0034*/ 	.byte	0x00, 0xf0, 0x11, 0x00


	//----- nvinfo : EIATTR_KPARAM_INFO
	.align		4
.L_19:
        /*0038*/ 	.byte	0x04, 0x17
        /*003a*/ 	.short	(.L_21 - .L_20)
.L_20:
        /*003c*/ 	.word	0x00000000
        /*0040*/ 	.short	0x0000
        /*0042*/ 	.short	0x0000
        /*0044*/ 	.byte	0x00, 0xf5, 0x21, 0x00


	//----- nvinfo : EIATTR_SPARSE_MMA_MASK
	.align		4
.L_21:
        /*0048*/ 	.byte	0x03, 0x50
        /*004a*/ 	.short	0x0000


	//----- nvinfo : EIATTR_MAXREG_COUNT
	.align		4
        /*004c*/ 	.byte	0x03, 0x1b
        /*004e*/ 	.short	0x00ff


	//----- nvinfo : EIATTR_MERCURY_ISA_VERSION
	.align		4
        /*0050*/ 	.byte	0x03, 0x5f
        /*0052*/ 	.short	0x0101


	//----- nvinfo : EIATTR_VRC_CTA_INIT_COUNT
	.align		4
        /*0054*/ 	.byte	0x02, 0x4a
	.zero		1
	.zero		1


	//----- nvinfo : EIATTR_EXIT_INSTR_OFFSETS
	.align		4
        /*0058*/ 	.byte	0x04, 0x1c
        /*005a*/ 	.short	(.L_23 - .L_22)


	//   ....[0]....
.L_22:
        /*005c*/ 	.word	0x00000070


	//   ....[1]....
        /*0060*/ 	.word	0x00000be0


	//----- nvinfo : EIATTR_CBANK_PARAM_SIZE
	.align		4
.L_23:
        /*0064*/ 	.byte	0x03, 0x19
        /*0066*/ 	.short	0x0014


	//----- nvinfo : EIATTR_PARAM_CBANK
	.align		4
        /*0068*/ 	.byte	0x04, 0x0a
        /*006a*/ 	.short	(.L_25 - .L_24)
	.align		4
.L_24:
        /*006c*/ 	.word	index@(.nv.constant0._Z13gpu_bodyForcePffif)
        /*0070*/ 	.short	0x0380
        /*0072*/ 	.short	0x0014


	//----- nvinfo : EIATTR_SW_WAR
	.align		4
.L_25:
        /*0074*/ 	.byte	0x04, 0x36
        /*0076*/ 	.short	(.L_27 - .L_26)
.L_26:
        /*0078*/ 	.word	0x00000008
.L_27:


//--------------------- .nv.info._Z9bodyForceP4Bodyfif --------------------------
	.section	.nv.info._Z9bodyForceP4Bodyfif,"",@"SHT_CUDA_INFO"
	.sectionflags	@""
	.align	4


	//----- nvinfo : EIATTR_CUDA_API_VERSION
	.align		4
        /*0000*/ 	.byte	0x04, 0x37
        /*0002*/ 	.short	(.L_29 - .L_28)
.L_28:
        /*0004*/ 	.word	0x00000082


	//----- nvinfo : EIATTR_KPARAM_INFO
	.align		4
.L_29:
        /*0008*/ 	.byte	0x04, 0x17
        /*000a*/ 	.short	(.L_31 - .L_30)
.L_30:
        /*000c*/ 	.word	0x00000000
        /*0010*/ 	.short	0x0003
        /*0012*/ 	.short	0x0010
        /*0014*/ 	.byte	0x00, 0xf0, 0x11, 0x00


	//----- nvinfo : EIATTR_KPARAM_INFO
	.align		4
.L_31:
        /*0018*/ 	.byte	0x04, 0x17
        /*001a*/ 	.short	(.L_33 - .L_32)
.L_32:
        /*001c*/ 	.word	0x00000000
        /*0020*/ 	.short	0x0002
        /*0022*/ 	.short	0x000c
        /*0024*/ 	.byte	0x00, 0xf0, 0x11, 0x00


	//----- nvinfo : EIATTR_KPARAM_INFO
	.align		4
.L_33:
        /*0028*/ 	.byte	0x04, 0x17
        /*002a*/ 	.short	(.L_35 - .L_34)
.L_34:
        /*002c*/ 	.word	0x00000000
        /*0030*/ 	.short	0x0001
        /*0032*/ 	.short	0x0008
        /*0034*/ 	.byte	0x00, 0xf0, 0x11, 0x00


	//----- nvinfo : EIATTR_KPARAM_INFO
	.align		4
.L_35:
        /*0038*/ 	.byte	0x04, 0x17
        /*003a*/ 	.short	(.L_37 - .L_36)
.L_36:
        /*003c*/ 	.word	0x00000000
        /*0040*/ 	.short	0x0000
        /*0042*/ 	.short	0x0000
        /*0044*/ 	.byte	0x00, 0xf5, 0x21, 0x00


	//----- nvinfo : EIATTR_SPARSE_MMA_MASK
	.align		4
.L_37:
        /*0048*/ 	.byte	0x03, 0x50
        /*004a*/ 	.short	0x0000


	//----- nvinfo : EIATTR_MAXREG_COUNT
	.align		4
        /*004c*/ 	.byte	0x03, 0x1b
        /*004e*/ 	.short	0x00ff


	//----- nvinfo : EIATTR_MERCURY_ISA_VERSION
	.align		4
        /*0050*/ 	.byte	0x03, 0x5f
        /*0052*/ 	.short	0x0101


	//----- nvinfo : EIATTR_VRC_CTA_INIT_COUNT
	.align		4
        /*0054*/ 	.byte	0x02, 0x4a
	.zero		1
	.zero		1


	//----- nvinfo : EIATTR_EXIT_INSTR_OFFSETS
	.align		4
        /*0058*/ 	.byte	0x04, 0x1c
        /*005a*/ 	.short	(.L_39 - .L_38)


	//   ....[0]....
.L_38:
        /*005c*/ 	.word	0x00000070


	//   ....[1]....
        /*0060*/ 	.word	0x00000c60


	//----- nvinfo : EIATTR_CBANK_PARAM_SIZE
	.align		4
.L_39:
        /*0064*/ 	.byte	0x03, 0x19
        /*0066*/ 	.short	0x0014


	//----- nvinfo : EIATTR_PARAM_CBANK
	.align		4
        /*0068*/ 	.byte	0x04, 0x0a
        /*006a*/ 	.short	(.L_41 - .L_40)
	.align		4
.L_40:
        /*006c*/ 	.word	index@(.nv.constant0._Z9bodyForceP4Bodyfif)
        /*0070*/ 	.short	0x0380
        /*0072*/ 	.short	0x0014


	//----- nvinfo : EIATTR_SW_WAR
	.align		4
.L_41:
        /*0074*/ 	.byte	0x04, 0x36
        /*0076*/ 	.short	(.L_43 - .L_42)
.L_42:
        /*0078*/ 	.word	0x00000008
.L_43:


//--------------------- .nv.callgraph             --------------------------
	.section	.nv.callgraph,"",@"SHT_CUDA_CALLGRAPH"
	.align	4
	.sectionentsize	8
	.align		4
        /*0000*/ 	.word	0x00000000
	.align		4
        /*0004*/ 	.word	0xffffffff
	.align		4
        /*0008*/ 	.word	0x00000000
	.align		4
        /*000c*/ 	.word	0xfffffffe
	.align		4
        /*0010*/ 	.word	0x00000000
	.align		4
        /*0014*/ 	.word	0xfffffffd
	.align		4
        /*0018*/ 	.word	0x00000000
	.align		4
        /*001c*/ 	.word	0xfffffffc


//--------------------- .text._Z13gpu_bodyForcePffif --------------------------
	.section	.text._Z13gpu_bodyForcePffif,"ax",@progbits
	.align	128
        .global         _Z13gpu_bodyForcePffif
        .type           _Z13gpu_bodyForcePffif,@function
        .size           _Z13gpu_bodyForcePffif,(.L_x_10 - _Z13gpu_bodyForcePffif)
        .other          _Z13gpu_bodyForcePffif,@"STO_CUDA_ENTRY STV_DEFAULT"
_Z13gpu_bodyForcePffif:
.text._Z13gpu_bodyForcePffif:
[----:B------:R-:W-:Y:S01]  /*0000*/  LDC R1, c[0x0][0x37c] ;  /* 0x0000df00ff017b82 */ /* 0x000fe20000000800 */
[----:B------:R-:W0:Y:S01]  /*0010*/  S2R R7, SR_CTAID.X ;  /* 0x0000000000077919 */ /* 0x000e220000002500 */
[----:B------:R-:W0:Y:S01]  /*0020*/  LDCU UR4, c[0x0][0x360] ;  /* 0x00006c00ff0477ac */ /* 0x000e220008000800 */
[----:B------:R-:W0:Y:S01]  /*0030*/  S2R R0, SR_TID.X ;  /* 0x0000000000007919 */ /* 0x000e220000002100 */
[----:B------:R-:W1:Y:S01]  /*0040*/  LDCU UR9, c[0x0][0x38c] ;  /* 0x00007180ff0977ac */ /* 0x000e620008000800 */
[----:B0-----:R-:W-:-:S05]  /*0050*/  IMAD R7, R7, UR4, R0 ;  /* 0x0000000407077c24 */ /* 0x001fca000f8e0200 */
[----:B-1----:R-:W-:-:S13]  /*0060*/  ISETP.GE.AND P0, PT, R7, UR9, PT ;  /* 0x0000000907007c0c */ /* 0x002fda000bf06270 */
[----:B------:R-:W-:Y:S05]  /*0070*/  @P0 EXIT ;  /* 0x000000000000094d */ /* 0x000fea0003800000 */
[----:B------:R-:W0:Y:S01]  /*0080*/  LDC.64 R2, c[0x0][0x380] ;  /* 0x0000e000ff027b82 */ /* 0x000e220000000a00 */
[----:B------:R-:W-:Y:S01]  /*0090*/  UISETP.GE.AND UP0, UPT, UR9, 0x1, UPT ;  /* 0x000000010900788c */ /* 0x000fe2000bf06270 */
[----:B------:R-:W-:Y:S01]  /*00a0*/  HFMA2 R24, -RZ, RZ, 0, 0 ;  /* 0x00000000ff187431 */ /* 0x000fe200000001ff */
[----:B------:R-:W-:Y:S01]  /*00b0*/  MOV R19, RZ ;  /* 0x000000ff00137202 */ /* 0x000fe20000000f00 */
[----:B------:R-:W-:Y:S01]  /*00c0*/  HFMA2 R21, -RZ, RZ, 0, 0 ;  /* 0x00000000ff157431 */ /* 0x000fe200000001ff */
[----:B------:R-:W1:Y:S01]  /*00d0*/  LDCU.64 UR10, c[0x0][0x358] ;  /* 0x00006b00ff0a77ac */ /* 0x000e620008000a00 */
[----:B0-----:R-:W-:-:S04]  /*00e0*/  IMAD.WIDE R6, R7, 0x4, R2 ;  /* 0x0000000407067825 */ /* 0x001fc800078e0202 */
[----:B-1----:R-:W-:Y:S05]  /*00f0*/  BRA.U !UP0, `(.L_x_0) ;  /* 0x0000000908907547 */ /* 0x002fea000b800000 */
[----:B------:R0:W5:Y:S04]  /*0100*/  LDG.E R9, desc[UR10][R6.64] ;  /* 0x0000000a06097981 */ /* 0x000168000c1e1900 */
[----:B------:R0:W5:Y:S04]  /*0110*/  LDG.E R11, desc[UR10][R6.64+0x4] ;  /* 0x0000040a060b7981 */ /* 0x000168000c1e1900 */
[----:B------:R0:W5:Y:S01]  /*0120*/  LDG.E R13, desc[UR10][R6.64+0x8] ;  /* 0x0000080a060d7981 */ /* 0x000162000c1e1900 */
[----:B------:R-:W-:Y:S01]  /*0130*/  UISETP.GE.U32.AND UP1, UPT, UR9, 0x4, UPT ;  /* 0x000000040900788c */ /* 0x000fe2000bf26070 */
[----:B------:R-:W-:Y:S01]  /*0140*/  MOV R21, RZ ;  /* 0x000000ff00157202 */ /* 0x000fe20000000f00 */
[----:B------:R-:W-:Y:S01]  /*0150*/  ULOP3.LUT UR6, UR9, 0x3, URZ, 0xc0, !UPT ;  /* 0x0000000309067892 */ /* 0x000fe2000f8ec0ff */
[----:B------:R-:W-:-:S02]  /*0160*/  MOV R15, RZ ;  /* 0x000000ff000f7202 */ /* 0x000fc40000000f00 */
[----:B------:R-:W-:Y:S01]  /*0170*/  MOV R19, RZ ;  /* 0x000000ff00137202 */ /* 0x000fe20000000f00 */
[----:B------:R-:W-:Y:S01]  /*0180*/  UISETP.NE.AND UP0, UPT, UR6, URZ, UPT ;  /* 0x000000ff0600728c */ /* 0x000fe2000bf05270 */
[----:B------:R-:W-:Y:S02]  /*0190*/  MOV R24, RZ ;  /* 0x000000ff00187202 */ /* 0x000fe40000000f00 */
[----:B0-----:R-:W-:Y:S08]  /*01a0*/  BRA.U !UP1, `(.L_x_1) ;  /* 0x00000005095c7547 */ /* 0x001ff0000b800000 */
[----:B------:R-:W0:Y:S01]  /*01b0*/  LDC.64 R16, c[0x0][0x380] ;  /* 0x0000e000ff107b82 */ /* 0x000e220000000a00 */
[----:B------:R-:W1:Y:S01]  /*01c0*/  LDCU.64 UR4, c[0x0][0x380] ;  /* 0x00007000ff0477ac */ /* 0x000e620008000a00 */
[----:B------:R-:W2:Y:S01]  /*01d0*/  LDCU UR12, c[0x0][0x390] ;  /* 0x00007200ff0c77ac */ /* 0x000ea20008000800 */
[----:B0-----:R0:W5:Y:S04]  /*01e0*/  LDG.E R0, desc[UR10][R16.64+0x4] ;  /* 0x0000040a10007981 */ /* 0x001168000c1e1900 */
[----:B------:R0:W5:Y:S01]  /*01f0*/  LDG.E R10, desc[UR10][R16.64] ;  /* 0x0000000a100a7981 */ /* 0x000162000c1e1900 */
[----:B-1----:R-:W-:Y:S01]  /*0200*/  UIADD3 UR4, UP1, UPT, UR4, 0xc, URZ ;  /* 0x0000000c04047890 */ /* 0x002fe2000ff3e0ff */
[----:B------:R-:W-:Y:S01]  /*0210*/  HFMA2 R21, -RZ, RZ, 0, 0 ;  /* 0x00000000ff157431 */ /* 0x000fe200000001ff */
[----:B------:R-:W-:-:S02]  /*0220*/  ULOP3.LUT UR7, UR9, 0x7ffffffc, URZ, 0xc0, !UPT ;  /* 0x7ffffffc09077892 */ /* 0x000fc4000f8ec0ff */
[----:B------:R-:W-:Y:S02]  /*0230*/  UIADD3.X UR5, UPT, UPT, URZ, UR5, URZ, UP1, !UPT ;  /* 0x00000005ff057290 */ /* 0x000fe40008ffe4ff */
[----:B------:R-:W-:Y:S01]  /*0240*/  MOV R4, UR4 ;  /* 0x0000000400047c02 */ /* 0x000fe20008000f00 */
[----:B------:R-:W-:Y:S02]  /*0250*/  UIADD3 UR8, UPT, UPT, -UR7, URZ, URZ ;  /* 0x000000ff07087290 */ /* 0x000fe4000fffe1ff */
[----:B------:R-:W-:Y:S02]  /*0260*/  MOV R15, UR7 ;  /* 0x00000007000f7c02 */ /* 0x000fe40008000f00 */
[----:B0-2---:R-:W-:-:S08]  /*0270*/  MOV R5, UR5 ;  /* 0x0000000500057c02 */ /* 0x005fd00008000f00 */
.L_x_2:
[----:B------:R-:W2:Y:S04]  /*0280*/  LDG.E R20, desc[UR10][R4.64+-0x4] ;  /* 0xfffffc0a04147981 */ /* 0x000ea8000c1e1900 */
[----:B------:R-:W3:Y:S04]  /*0290*/  LDG.E R16, desc[UR10][R4.64] ;  /* 0x0000000a04107981 */ /* 0x000ee8000c1e1900 */
[----:B------:R-:W4:Y:S01]  /*02a0*/  LDG.E R8, desc[UR10][R4.64+0x4] ;  /* 0x0000040a04087981 */ /* 0x000f22000c1e1900 */
[--C-:B-----5:R-:W-:Y:S01]  /*02b0*/  FADD R14, -R11, R0.reuse ;  /* 0x000000000b0e7221 */ /* 0x120fe20000000100 */
[----:B------:R-:W-:-:S02]  /*02c0*/  FADD R18, -R9, R0 ;  /* 0x0000000009127221 */ /* 0x000fc40000000100 */
[----:B------:R-:W4:Y:S01]  /*02d0*/  LDG.E R0, desc[UR10][R4.64+0x8] ;  /* 0x0000080a04007981 */ /* 0x000f22000c1e1900 */
[----:B------:R-:W-:Y:S01]  /*02e0*/  FADD R17, -R9, R10 ;  /* 0x0000000a09117221 */ /* 0x000fe20000000100 */
[----:B------:R-:W-:Y:S01]  /*02f0*/  FMUL R10, R14, R14 ;  /* 0x0000000e0e0a7220 */ /* 0x000fe20000400000 */
[----:B------:R-:W-:-:S03]  /*0300*/  UIADD3 UR8, UPT, UPT, UR8, 0x4, URZ ;  /* 0x0000000408087890 */ /* 0x000fc6000fffe0ff */
[----:B------:R-:W-:Y:S01]  /*0310*/  FFMA R23, R17, R17, R10 ;  /* 0x0000001111177223 */ /* 0x000fe2000000000a */
[----:B------:R-:W-:Y:S01]  /*0320*/  UISETP.NE.AND UP1, UPT, UR8, URZ, UPT ;  /* 0x000000ff0800728c */ /* 0x000fe2000bf25270 */
[--C-:B--2---:R-:W-:Y:S01]  /*0330*/  FADD R22, -R13, R20.reuse ;  /* 0x000000140d167221 */ /* 0x104fe20000000100 */
[----:B------:R-:W-:-:S03]  /*0340*/  FADD R10, -R11, R20 ;  /* 0x000000140b0a7221 */ /* 0x000fc60000000100 */
[----:B------:R-:W-:Y:S01]  /*0350*/  FFMA R23, R22, R22, R23 ;  /* 0x0000001616177223 */ /* 0x000fe20000000017 */
[----:B------:R-:W-:Y:S01]  /*0360*/  FMUL R27, R10, R10 ;  /* 0x0000000a0a1b7220 */ /* 0x000fe20000400000 */
[----:B---3--:R-:W-:Y:S02]  /*0370*/  FADD R12, -R13, R16 ;  /* 0x000000100d0c7221 */ /* 0x008fe40000000100 */
[----:B------:R-:W-:Y:S01]  /*0380*/  FADD R25, R23, UR12 ;  /* 0x0000000c17197e21 */ /* 0x000fe20008000000 */
[----:B------:R-:W-:-:S04]  /*0390*/  FFMA R27, R18, R18, R27 ;  /* 0x00000012121b7223 */ /* 0x000fc8000000001b */
[----:B------:R-:W-:Y:S01]  /*03a0*/  FSETP.GEU.AND P0, PT, |R25|, 1.175494350822287508e-38, PT ;  /* 0x008000001900780b */ /* 0x000fe20003f0e200 */
[----:B------:R-:W-:-:S04]  /*03b0*/  FFMA R27, R12, R12, R27 ;  /* 0x0000000c0c1b7223 */ /* 0x000fc8000000001b */
[----:B------:R-:W-:-:S05]  /*03c0*/  FADD R28, R27, UR12 ;  /* 0x0000000c1b1c7e21 */ /* 0x000fca0008000000 */
[----:B------:R-:W-:-:S03]  /*03d0*/  FSETP.GEU.AND P1, PT, |R28|, 1.175494350822287508e-38, PT ;  /* 0x008000001c00780b */ /* 0x000fc60003f2e200 */
[----:B------:R-:W-:-:S04]  /*03e0*/  @!P0 FMUL R25, R25, 16777216 ;  /* 0x4b80000019198820 */ /* 0x000fc80000400000 */
[----:B------:R4:W0:Y:S06]  /*03f0*/  MUFU.RSQ R23, R25 ;  /* 0x0000001900177308 */ /* 0x00082c0000001400 */
[----:B------:R-:W-:Y:S01]  /*0400*/  @!P1 FMUL R28, R28, 16777216 ;  /* 0x4b8000001c1c9820 */ /* 0x000fe20000400000 */
[----:B----4-:R-:W-:-:S03]  /*0410*/  FADD R25, -R13, R8 ;  /* 0x000000080d197221 */ /* 0x010fc60000000100 */
[----:B------:R-:W1:Y:S01]  /*0420*/  MUFU.RSQ R29, R28 ;  /* 0x0000001c001d7308 */ /* 0x000e620000001400 */
[----:B0-----:R-:W-:-:S04]  /*0430*/  @!P0 FMUL R23, R23, 4096 ;  /* 0x4580000017178820 */ /* 0x001fc80000400000 */
[----:B------:R-:W-:-:S04]  /*0440*/  FMUL R26, R23, R23 ;  /* 0x00000017171a7220 */ /* 0x000fc80000400000 */
[----:B------:R-:W-:Y:S01]  /*0450*/  FMUL R23, R23, R26 ;  /* 0x0000001a17177220 */ /* 0x000fe20000400000 */
[----:B-1----:R-:W-:-:S03]  /*0460*/  @!P1 FMUL R29, R29, 4096 ;  /* 0x458000001d1d9820 */ /* 0x002fc60000400000 */
[-C--:B------:R-:W-:Y:S01]  /*0470*/  FFMA R27, R17, R23.reuse, R24 ;  /* 0x00000017111b7223 */ /* 0x080fe20000000018 */
[----:B------:R-:W-:Y:S01]  /*0480*/  FFMA R19, R14, R23, R19 ;  /* 0x000000170e137223 */ /* 0x000fe20000000013 */
[----:B------:R-:W-:Y:S01]  /*0490*/  FMUL R24, R29, R29 ;  /* 0x0000001d1d187220 */ /* 0x000fe20000400000 */
[----:B------:R-:W-:Y:S01]  /*04a0*/  FADD R14, -R11, R16 ;  /* 0x000000100b0e7221 */ /* 0x000fe20000000100 */
[----:B------:R-:W-:Y:S01]  /*04b0*/  FFMA R21, R22, R23, R21 ;  /* 0x0000001716157223 */ /* 0x000fe20000000015 */
[----:B------:R-:W-:Y:S01]  /*04c0*/  FADD R23, -R9, R20 ;  /* 0x0000001409177221 */ /* 0x000fe20000000100 */
[----:B------:R-:W-:Y:S01]  /*04d0*/  FMUL R17, R29, R24 ;  /* 0x000000181d117220 */ /* 0x000fe20000400000 */
[----:B------:R-:W-:Y:S01]  /*04e0*/  FMUL R22, R14, R14 ;  /* 0x0000000e0e167220 */ /* 0x000fe20000400000 */
[----:B------:R-:W-:Y:S01]  /*04f0*/  FADD R20, -R11, R8 ;  /* 0x000000080b147221 */ /* 0x000fe20000000100 */
[----:B------:R-:W-:Y:S01]  /*0500*/  FADD R24, -R9, R16 ;  /* 0x0000001009187221 */ /* 0x000fe20000000100 */
[----:B------:R-:W-:Y:S01]  /*0510*/  FFMA R18, R18, R17, R27 ;  /* 0x0000001112127223 */ /* 0x000fe2000000001b */
[----:B------:R-:W-:Y:S01]  /*0520*/  FFMA R22, R23, R23, R22 ;  /* 0x0000001717167223 */ /* 0x000fe20000000016 */
[----:B------:R-:W-:Y:S01]  /*0530*/  FMUL R27, R20, R20 ;  /* 0x00000014141b7220 */ /* 0x000fe20000400000 */
[----:B------:R-:W-:Y:S01]  /*0540*/  FADD R16, -R13, R0 ;  /* 0x000000000d107221 */ /* 0x000fe20000000100 */
[----:B------:R-:W-:Y:S01]  /*0550*/  FFMA R19, R10, R17, R19 ;  /* 0x000000110a137223 */ /* 0x000fe20000000013 */
[----:B------:R-:W-:Y:S01]  /*0560*/  FFMA R22, R25, R25, R22 ;  /* 0x0000001919167223 */ /* 0x000fe20000000016 */
[----:B------:R-:W-:Y:S01]  /*0570*/  FFMA R29, R24, R24, R27 ;  /* 0x00000018181d7223 */ /* 0x000fe2000000001b */
[----:B------:R-:W-:Y:S01]  /*0580*/  FFMA R12, R12, R17, R21 ;  /* 0x000000110c0c7223 */ /* 0x000fe20000000015 */
[----:B------:R-:W-:Y:S01]  /*0590*/  MOV R10, R8 ;  /* 0x00000008000a7202 */ /* 0x000fe20000000f00 */
[----:B------:R-:W-:Y:S01]  /*05a0*/  FADD R27, R22, UR12 ;  /* 0x0000000c161b7e21 */ /* 0x000fe20008000000 */
[----:B------:R-:W-:-:S04]  /*05b0*/  FFMA R29, R16, R16, R29 ;  /* 0x00000010101d7223 */ /* 0x000fc8000000001d */
[----:B------:R-:W-:Y:S01]  /*05c0*/  FADD R29, R29, UR12 ;  /* 0x0000000c1d1d7e21 */ /* 0x000fe20008000000 */
[----:B------:R-:W-:-:S04]  /*05d0*/  FSETP.GEU.AND P0, PT, |R27|, 1.175494350822287508e-38, PT ;  /* 0x008000001b00780b */ /* 0x000fc80003f0e200 */
[----:B------:R-:W-:-:S09]  /*05e0*/  FSETP.GEU.AND P1, PT, |R29|, 1.175494350822287508e-38, PT ;  /* 0x008000001d00780b */ /* 0x000fd20003f2e200 */
[----:B------:R-:W-:-:S04]  /*05f0*/  @!P0 FMUL R27, R27, 16777216 ;  /* 0x4b8000001b1b8820 */ /* 0x000fc80000400000 */
[----:B------:R-:W0:Y:S01]  /*0600*/  MUFU.RSQ R26, R27 ;  /* 0x0000001b001a7308 */ /* 0x000e220000001400 */
[----:B------:R-:W-:-:S07]  /*0610*/  @!P1 FMUL R29, R29, 16777216 ;  /* 0x4b8000001d1d9820 */ /* 0x000fce0000400000 */
[----:B------:R-:W1:Y:S01]  /*0620*/  MUFU.RSQ R22, R29 ;  /* 0x0000001d00167308 */ /* 0x000e620000001400 */
[----:B0-----:R-:W-:Y:S01]  /*0630*/  @!P0 FMUL R26, R26, 4096 ;  /* 0x458000001a1a8820 */ /* 0x001fe20000400000 */
[----:B------:R-:W-:-:S03]  /*0640*/  IADD3 R4, P0, PT, R4, 0x10, RZ ;  /* 0x0000001004047810 */ /* 0x000fc60007f1e0ff */
[----:B------:R-:W-:Y:S01]  /*0650*/  FMUL R17, R26, R26 ;  /* 0x0000001a1a117220 */ /* 0x000fe20000400000 */
[----:B------:R-:W-:Y:S01]  /*0660*/  IADD3.X R5, PT, PT, RZ, R5, RZ, P0, !PT ;  /* 0x00000005ff057210 */ /* 0x000fe200007fe4ff */
[----:B-1----:R-:W-:Y:S02]  /*0670*/  @!P1 FMUL R22, R22, 4096 ;  /* 0x4580000016169820 */ /* 0x002fe40000400000 */
[----:B------:R-:W-:Y:S02]  /*0680*/  FMUL R17, R26, R17 ;  /* 0x000000111a117220 */ /* 0x000fe40000400000 */
[----:B------:R-:W-:Y:S02]  /*0690*/  FMUL R21, R22, R22 ;  /* 0x0000001616157220 */ /* 0x000fe40000400000 */
[-C--:B------:R-:W-:Y:S01]  /*06a0*/  FFMA R23, R23, R17.reuse, R18 ;  /* 0x0000001117177223 */ /* 0x080fe20000000012 */
[-C--:B------:R-:W-:Y:S01]  /*06b0*/  FFMA R19, R14, R17.reuse, R19 ;  /* 0x000000110e137223 */ /* 0x080fe20000000013 */
[----:B------:R-:W-:Y:S01]  /*06c0*/  FFMA R17, R25, R17, R12 ;  /* 0x0000001119117223 */ /* 0x000fe2000000000c */
[----:B------:R-:W-:-:S04]  /*06d0*/  FMUL R21, R22, R21 ;  /* 0x0000001516157220 */ /* 0x000fc80000400000 */
[-C--:B------:R-:W-:Y:S01]  /*06e0*/  FFMA R24, R24, R21.reuse, R23 ;  /* 0x0000001518187223 */ /* 0x080fe20000000017 */
[-C--:B------:R-:W-:Y:S01]  /*06f0*/  FFMA R19, R20, R21.reuse, R19 ;  /* 0x0000001514137223 */ /* 0x080fe20000000013 */
[----:B------:R-:W-:Y:S01]  /*0700*/  FFMA R21, R16, R21, R17 ;  /* 0x0000001510157223 */ /* 0x000fe20000000011 */
[----:B------:R-:W-:Y:S06]  /*0710*/  BRA.U UP1, `(.L_x_2) ;  /* 0xfffffff901d87547 */ /* 0x000fec000b83ffff */
.L_x_1:
[----:B------:R-:W-:Y:S05]  /*0720*/  BRA.U !UP0, `(.L_x_0) ;  /* 0x0000000508047547 */ /* 0x000fea000b800000 */
[----:B------:R-:W-:Y:S02]  /*0730*/  UISETP.NE.AND UP0, UPT, UR6, 0x1, UPT ;  /* 0x000000010600788c */ /* 0x000fe4000bf05270 */
[----:B------:R-:W-:-:S04]  /*0740*/  ULOP3.LUT UR4, UR9, 0x1, URZ, 0xc0, !UPT ;  /* 0x0000000109047892 */ /* 0x000fc8000f8ec0ff */
[----:B------:R-:W-:-:S03]  /*0750*/  UISETP.NE.U32.AND UP1, UPT, UR4, 0x1, UPT ;  /* 0x000000010400788c */ /* 0x000fc6000bf25070 */
[----:B------:R-:W-:Y:S08]  /*0760*/  BRA.U !UP0, `(.L_x_3) ;  /* 0x00000001089c7547 */ /* 0x000ff0000b800000 */
[C---:B------:R-:W-:Y:S01]  /*0770*/  IMAD.WIDE.U32 R16, R15.reuse, 0x4, R2 ;  /* 0x000000040f107825 */ /* 0x040fe200078e0002 */
[----:B------:R-:W0:Y:S04]  /*0780*/  LDCU UR4, c[0x0][0x390] ;  /* 0x00007200ff0477ac */ /* 0x000e280008000800 */
[----:B------:R-:W2:Y:S04]  /*0790*/  LDG.E R4, desc[UR10][R16.64+0x4] ;  /* 0x0000040a10047981 */ /* 0x000ea8000c1e1900 */
[----:B------:R-:W3:Y:S04]  /*07a0*/  LDG.E R0, desc[UR10][R16.64] ;  /* 0x0000000a10007981 */ /* 0x000ee8000c1e1900 */
[----:B------:R-:W4:Y:S04]  /*07b0*/  LDG.E R10, desc[UR10][R16.64+0x8] ;  /* 0x0000080a100a7981 */ /* 0x000f28000c1e1900 */
[----:B------:R-:W4:Y:S01]  /*07c0*/  LDG.E R14, desc[UR10][R16.64+0xc] ;  /* 0x00000c0a100e7981 */ /* 0x000f22000c1e1900 */
[----:B------:R-:W-:Y:S01]  /*07d0*/  IADD3 R15, PT, PT, R15, 0x2, RZ ;  /* 0x000000020f0f7810 */ /* 0x000fe20007ffe0ff */
[--C-:B--2--5:R-:W-:Y:S01]  /*07e0*/  FADD R8, -R11, R4.reuse ;  /* 0x000000040b087221 */ /* 0x124fe20000000100 */
[C---:B------:R-:W-:Y:S01]  /*07f0*/  FADD R4, -R9.reuse, R4 ;  /* 0x0000000409047221 */ /* 0x040fe20000000100 */
[----:B---3--:R-:W-:-:S02]  /*0800*/  FADD R5, -R9, R0 ;  /* 0x0000000009057221 */ /* 0x008fc40000000100 */
[----:B------:R-:W-:Y:S01]  /*0810*/  FMUL R12, R8, R8 ;  /* 0x00000008080c7220 */ /* 0x000fe20000400000 */
[--C-:B----4-:R-:W-:Y:S01]  /*0820*/  FADD R0, -R11, R10.reuse ;  /* 0x0000000a0b007221 */ /* 0x110fe20000000100 */
[----:B------:R-:W-:Y:S02]  /*0830*/  FADD R10, -R13, R10 ;  /* 0x0000000a0d0a7221 */ /* 0x000fe40000000100 */
[----:B------:R-:W-:Y:S01]  /*0840*/  FFMA R23, R5, R5, R12 ;  /* 0x0000000505177223 */ /* 0x000fe2000000000c */
[----:B------:R-:W-:Y:S01]  /*0850*/  FMUL R25, R0, R0 ;  /* 0x0000000000197220 */ /* 0x000fe20000400000 */
[----:B------:R-:W-:Y:S02]  /*0860*/  FADD R12, -R13, R14 ;  /* 0x0000000e0d0c7221 */ /* 0x000fe40000000100 */
[----:B------:R-:W-:Y:S01]  /*0870*/  FFMA R23, R10, R10, R23 ;  /* 0x0000000a0a177223 */ /* 0x000fe20000000017 */
[----:B------:R-:W-:-:S03]  /*0880*/  FFMA R25, R4, R4, R25 ;  /* 0x0000000404197223 */ /* 0x000fc60000000019 */
[----:B0-----:R-:W-:Y:S01]  /*0890*/  FADD R23, R23, UR4 ;  /* 0x0000000417177e21 */ /* 0x001fe20008000000 */
[----:B------:R-:W-:-:S04]  /*08a0*/  FFMA R25, R12, R12, R25 ;  /* 0x0000000c0c197223 */ /* 0x000fc80000000019 */
[----:B------:R-:W-:Y:S01]  /*08b0*/  FSETP.GEU.AND P0, PT, |R23|, 1.175494350822287508e-38, PT ;  /* 0x008000001700780b */ /* 0x000fe20003f0e200 */
[----:B------:R-:W-:-:S05]  /*08c0*/  FADD R25, R25, UR4 ;  /* 0x0000000419197e21 */ /* 0x000fca0008000000 */
[----:B------:R-:W-:-:S07]  /*08d0*/  FSETP.GEU.AND P1, PT, |R25|, 1.175494350822287508e-38, PT ;  /* 0x008000001900780b */ /* 0x000fce0003f2e200 */
[----:B------:R-:W-:-:S04]  /*08e0*/  @!P0 FMUL R23, R23, 16777216 ;  /* 0x4b80000017178820 */ /* 0x000fc80000400000 */
[----:B------:R-:W0:Y:S02]  /*08f0*/  MUFU.RSQ R14, R23 ;  /* 0x00000017000e7308 */ /* 0x000e240000001400 */
[----:B------:R-:W-:-:S06]  /*0900*/  @!P1 FMUL R25, R25, 16777216 ;  /* 0x4b80000019199820 */ /* 0x000fcc0000400000 */
[----:B------:R-:W1:Y:S01]  /*0910*/  MUFU.RSQ R16, R25 ;  /* 0x0000001900107308 */ /* 0x000e620000001400 */
[----:B0-----:R-:W-:-:S04]  /*0920*/  @!P0 FMUL R14, R14, 4096 ;  /* 0x458000000e0e8820 */ /* 0x001fc80000400000 */
[----:B------:R-:W-:Y:S01]  /*0930*/  FMUL R17, R14, R14 ;  /* 0x0000000e0e117220 */ /* 0x000fe20000400000 */
[----:B-1----:R-:W-:-:S03]  /*0940*/  @!P1 FMUL R16, R16, 4096 ;  /* 0x4580000010109820 */ /* 0x002fc60000400000 */
[----:B------:R-:W-:Y:S01]  /*0950*/  FMUL R17, R14, R17 ;  /* 0x000000110e117220 */ /* 0x000fe20000400000 */
[----:B------:R-:W-:-:S03]  /*0960*/  FMUL R27, R16, R16 ;  /* 0x00000010101b7220 */ /* 0x000fc60000400000 */
[-C--:B------:R-:W-:Y:S01]  /*0970*/  FFMA R5, R5, R17.reuse, R24 ;  /* 0x0000001105057223 */ /* 0x080fe20000000018 */
[-C--:B------:R-:W-:Y:S01]  /*0980*/  FFMA R19, R8, R17.reuse, R19 ;  /* 0x0000001108137223 */ /* 0x080fe20000000013 */
[----:B------:R-:W-:Y:S01]  /*0990*/  FFMA R21, R10, R17, R21 ;  /* 0x000000110a157223 */ /* 0x000fe20000000015 */
[----:B------:R-:W-:-:S04]  /*09a0*/  FMUL R27, R16, R27 ;  /* 0x0000001b101b7220 */ /* 0x000fc80000400000 */
[-C--:B------:R-:W-:Y:S01]  /*09b0*/  FFMA R24, R4, R27.reuse, R5 ;  /* 0x0000001b04187223 */ /* 0x080fe20000000005 */
[-C--:B------:R-:W-:Y:S01]  /*09c0*/  FFMA R19, R0, R27.reuse, R19 ;  /* 0x0000001b00137223 */ /* 0x080fe20000000013 */
[----:B------:R-:W-:-:S07]  /*09d0*/  FFMA R21, R12, R27, R21 ;  /* 0x0000001b0c157223 */ /* 0x000fce0000000015 */
.L_x_3:
[----:B------:R-:W-:Y:S05]  /*09e0*/  BRA.U UP1, `(.L_x_0) ;  /* 0x0000000101547547 */ /* 0x000fea000b800000 */
[----:B------:R-:W-:Y:S01]  /*09f0*/  IMAD.WIDE.U32 R2, R15, 0x4, R2 ;  /* 0x000000040f027825 */ /* 0x000fe200078e0002 */
[----:B------:R-:W0:Y:S04]  /*0a00*/  LDCU UR4, c[0x0][0x390] ;  /* 0x00007200ff0477ac */ /* 0x000e280008000800 */
[----:B------:R-:W2:Y:S04]  /*0a10*/  LDG.E R4, desc[UR10][R2.64+0x4] ;  /* 0x0000040a02047981 */ /* 0x000ea8000c1e1900 */
[----:B------:R-:W3:Y:S04]  /*0a20*/  LDG.E R0, desc[UR10][R2.64] ;  /* 0x0000000a02007981 */ /* 0x000ee8000c1e1900 */
[----:B------:R-:W4:Y:S01]  /*0a30*/  LDG.E R8, desc[UR10][R2.64+0x8] ;  /* 0x0000080a02087981 */ /* 0x000f22000c1e1900 */
[----:B--2--5:R-:W-:Y:S01]  /*0a40*/  FADD R4, -R11, R4 ;  /* 0x000000040b047221 */ /* 0x024fe20000000100 */
[----:B---3--:R-:W-:-:S03]  /*0a50*/  FADD R9, -R9, R0 ;  /* 0x0000000009097221 */ /* 0x008fc60000000100 */
[----:B------:R-:W-:Y:S01]  /*0a60*/  FMUL R0, R4, R4 ;  /* 0x0000000404007220 */ /* 0x000fe20000400000 */
[----:B----4-:R-:W-:-:S03]  /*0a70*/  FADD R8, -R13, R8 ;  /* 0x000000080d087221 */ /* 0x010fc60000000100 */
[----:B------:R-:W-:-:S04]  /*0a80*/  FFMA R5, R9, R9, R0 ;  /* 0x0000000909057223 */ /* 0x000fc80000000000 */
[----:B------:R-:W-:-:S04]  /*0a90*/  FFMA R5, R8, R8, R5 ;  /* 0x0000000808057223 */ /* 0x000fc80000000005 */
[----:B0-----:R-:W-:-:S05]  /*0aa0*/  FADD R5, R5, UR4 ;  /* 0x0000000405057e21 */ /* 0x001fca0008000000 */
[----:B------:R-:W-:-:S13]  /*0ab0*/  FSETP.GEU.AND P0, PT, |R5|, 1.175494350822287508e-38, PT ;  /* 0x008000000500780b */ /* 0x000fda0003f0e200 */
[----:B------:R-:W-:-:S04]  /*0ac0*/  @!P0 FMUL R5, R5, 16777216 ;  /* 0x4b80000005058820 */ /* 0x000fc80000400000 */
[----:B------:R-:W0:Y:S02]  /*0ad0*/  MUFU.RSQ R0, R5 ;  /* 0x0000000500007308 */ /* 0x000e240000001400 */
[----:B0-----:R-:W-:-:S04]  /*0ae0*/  @!P0 FMUL R0, R0, 4096 ;  /* 0x4580000000008820 */ /* 0x001fc80000400000 */
[----:B------:R-:W-:-:S04]  /*0af0*/  FMUL R3, R0, R0 ;  /* 0x0000000000037220 */ /* 0x000fc80000400000 */
[----:B------:R-:W-:-:S04]  /*0b00*/  FMUL R3, R0, R3 ;  /* 0x0000000300037220 */ /* 0x000fc80000400000 */
[-C--:B------:R-:W-:Y:S01]  /*0b10*/  FFMA R24, R9, R3.reuse, R24 ;  /* 0x0000000309187223 */ /* 0x080fe20000000018 */
[-C--:B------:R-:W-:Y:S01]  /*0b20*/  FFMA R19, R4, R3.reuse, R19 ;  /* 0x0000000304137223 */ /* 0x080fe20000000013 */
[----:B------:R-:W-:-:S07]  /*0b30*/  FFMA R21, R8, R3, R21 ;  /* 0x0000000308157223 */ /* 0x000fce0000000015 */
.L_x_0:
[----:B------:R-:W2:Y:S01]  /*0b40*/  LDG.E R3, desc[UR10][R6.64+0xc] ;  /* 0x00000c0a06037981 */ /* 0x000ea2000c1e1900 */
[----:B------:R-:W2:Y:S03]  /*0b50*/  LDCU UR4, c[0x0][0x388] ;  /* 0x00007100ff0477ac */ /* 0x000ea60008000800 */
[----:B------:R-:W3:Y:S04]  /*0b60*/  LDG.E R0, desc[UR10][R6.64+0x10] ;  /* 0x0000100a06007981 */ /* 0x000ee8000c1e1900 */
[----:B------:R-:W4:Y:S01]  /*0b70*/  LDG.E R2, desc[UR10][R6.64+0x14] ;  /* 0x0000140a06027981 */ /* 0x000f22000c1e1900 */
[----:B--2---:R-:W-:Y:S01]  /*0b80*/  FFMA R3, R24, UR4, R3 ;  /* 0x0000000418037c23 */ /* 0x004fe20008000003 */
[----:B---3--:R-:W-:-:S04]  /*0b90*/  FFMA R19, R19, UR4, R0 ;  /* 0x0000000413137c23 */ /* 0x008fc80008000000 */
[----:B------:R-:W-:Y:S01]  /*0ba0*/  STG.E desc[UR10][R6.64+0xc], R3 ;  /* 0x00000c0306007986 */ /* 0x000fe2000c10190a */
[----:B----4-:R-:W-:-:S03]  /*0bb0*/  FFMA R21, R21, UR4, R2 ;  /* 0x0000000415157c23 */ /* 0x010fc60008000002 */
[----:B------:R-:W-:Y:S04]  /*0bc0*/  STG.E desc[UR10][R6.64+0x10], R19 ;  /* 0x0000101306007986 */ /* 0x000fe8000c10190a */
[----:B------:R-:W-:Y:S01]  /*0bd0*/  STG.E desc[UR10][R6.64+0x14], R21 ;  /* 0x0000141506007986 */ /* 0x000fe2000c10190a */
[----:B------:R-:W-:Y:S05]  /*0be0*/  EXIT ;  /* 0x000000000000794d */ /* 0x000fea0003800000 */
.L_x_4:
[----:B------:R-:W-:-:S00]  /*0bf0*/  BRA `(.L_x_4) ;  /* 0xfffffffc00fc7947 */ /* 0x000fc0000383ffff */
[----:B------:R-:W-:-:S00]  /*0c00*/  NOP ;  /* 0x0000000000007918 */ /* 0x000fc00000000000 */
[----:B------:R-:W-:-:S00]  /*0c10*/  NOP ;  /* 0x0000000000007918 */ /* 0x000fc00000000000 */
[----:B------:R-:W-:-:S00]  /*0c20*/  NOP ;  /* 0x0000000000007918 */ /* 0x000fc00000000000 */
[----:B------:R-:W-:-:S00]  /*0c30*/  NOP ;  /* 0x0000000000007918 */ /* 0x000fc00000000000 */
[----:B------:R-:W-:-:S00]  /*0c40*/  NOP ;  /* 0x0000000000007918 */ /* 0x000fc00000000000 */
[----:B------:R-:W-:-:S00]  /*0c50*/  NOP ;  /* 0x0000000000007918 */ /* 0x000fc00000000000 */
[----:B------:R-:W-:-:S00]  /*0c60*/  NOP ;  /* 0x0000000000007918 */ /* 0x000fc00000000000 */
[----:B------:R-:W-:-:S00]  /*0c70*/  NOP ;  /* 0x0000000000007918 */ /* 0x000fc00000000000 */
.L_x_10:


//--------------------- .text._Z9bodyForceP4Bodyfif --------------------------
	.section	.text._Z9bodyForceP4Bodyfif,"ax",@progbits
	.align	128
        .global         _Z9bodyForceP4Bodyfif
        .type           _Z9bodyForceP4Bodyfif,@function
        .size           _Z9bodyForceP4Bodyfif,(.L_x_11 - _Z9bodyForceP4Bodyfif)
        .other          _Z9bodyForceP4Bodyfif,@"STO_CUDA_ENTRY STV_DEFAULT"
_Z9bodyForceP4Bodyfif:
.text._Z9bodyForceP4Bodyfif:
        /* <DEDUP_REMOVED lines=8> */
[----:B------:R-:W-:Y:S01]  /*0080*/  UISETP.GE.AND UP0, UPT, UR9, 0x1, UPT ;  /* 0x000000010900788c */ /* 0x000fe2000bf06270 */
[----:B------:R-:W-:Y:S01]  /*0090*/  HFMA2 R15, -RZ, RZ, 0, 0 ;  /* 0x00000000ff0f7431 */ /* 0x000fe200000001ff */
[----:B------:R-:W-:Y:S01]  /*00a0*/  MOV R19, RZ ;  /* 0x000000ff00137202 */ /* 0x000fe20000000f00 */
[----:B------:R-:W-:Y:S01]  /*00b0*/  HFMA2 R0, -RZ, RZ, 0, 0 ;  /* 0x00000000ff007431 */ /* 0x000fe200000001ff */
[----:B------:R-:W0:Y:S05]  /*00c0*/  LDCU.64 UR10, c[0x0][0x358] ;  /* 0x00006b00ff0a77ac */ /* 0x000e2a0008000a00 */
[----:B------:R-:W-:Y:S05]  /*00d0*/  BRA.U !UP0, `(.L_x_5) ;  /* 0x0000000908b07547 */ /* 0x000fea000b800000 */
[----:B------:R-:W1:Y:S02]  /*00e0*/  LDC.64 R4, c[0x0][0x380] ;  /* 0x0000e000ff047b82 */ /* 0x000e640000000a00 */
[----:B-1----:R-:W-:-:S05]  /*00f0*/  IMAD.WIDE R2, R7, 0x18, R4 ;  /* 0x0000001807027825 */ /* 0x002fca00078e0204 */
[----:B0-----:R0:W5:Y:S04]  /*0100*/  LDG.E R6, desc[UR10][R2.64] ;  /* 0x0000000a02067981 */ /* 0x001168000c1e1900 */
        /* <DEDUP_REMOVED lines=10> */
[----:B------:R-:W0:Y:S01]  /*01b0*/  LDCU.64 UR4, c[0x0][0x380] ;  /* 0x00007000ff0477ac */ /* 0x000e220008000a00 */
[----:B------:R-:W-:Y:S01]  /*01c0*/  MOV R0, RZ ;  /* 0x000000ff00007202 */ /* 0x000fe20000000f00 */
[----:B------:R-:W-:Y:S01]  /*01d0*/  ULOP3.LUT UR7, UR9, 0x7ffffffc, URZ, 0xc0, !UPT ;  /* 0x7ffffffc09077892 */ /* 0x000fe2000f8ec0ff */
[----:B------:R-:W1:Y:S05]  /*01e0*/  LDCU UR12, c[0x0][0x390] ;  /* 0x00007200ff0c77ac */ /* 0x000e6a0008000800 */
[----:B------:R-:W-:Y:S01]  /*01f0*/  MOV R11, UR7 ;  /* 0x00000007000b7c02 */ /* 0x000fe20008000f00 */
[----:B------:R-:W-:Y:S02]  /*0200*/  UIADD3 UR8, UPT, UPT, -UR7, URZ, URZ ;  /* 0x000000ff07087290 */ /* 0x000fe4000fffe1ff */
[----:B0-----:R-:W-:-:S04]  /*0210*/  UIADD3 UR4, UP1, UPT, UR4, 0x30, URZ ;  /* 0x0000003004047890 */ /* 0x001fc8000ff3e0ff */
[----:B------:R-:W-:Y:S02]  /*0220*/  UIADD3.X UR5, UPT, UPT, URZ, UR5, URZ, UP1, !UPT ;  /* 0x00000005ff057290 */ /* 0x000fe40008ffe4ff */
[----:B------:R-:W-:-:S04]  /*0230*/  MOV R2, UR4 ;  /* 0x0000000400027c02 */ /* 0x000fc80008000f00 */
[----:B-1----:R-:W-:-:S07]  /*0240*/  MOV R3, UR5 ;  /* 0x0000000500037c02 */ /* 0x002fce0008000f00 */
.L_x_7:
[----:B------:R-:W2:Y:S04]  /*0250*/  LDG.E R16, desc[UR10][R2.64+-0x2c] ;  /* 0xffffd40a02107981 */ /* 0x000ea8000c1e1900 */
[----:B------:R-:W3:Y:S04]  /*0260*/  LDG.E R13, desc[UR10][R2.64+-0x30] ;  /* 0xffffd00a020d7981 */ /* 0x000ee8000c1e1900 */
[----:B------:R-:W4:Y:S04]  /*0270*/  LDG.E R10, desc[UR10][R2.64+-0x28] ;  /* 0xffffd80a020a7981 */ /* 0x000f28000c1e1900 */
        /* <DEDUP_REMOVED lines=8> */
[----:B------:R-:W4:Y:S01]  /*0300*/  LDG.E R12, desc[UR10][R2.64+0x20] ;  /* 0x0000200a020c7981 */ /* 0x000f22000c1e1900 */
[----:B------:R-:W-:-:S04]  /*0310*/  UIADD3 UR8, UPT, UPT, UR8, 0x4, URZ ;  /* 0x0000000408087890 */ /* 0x000fc8000fffe0ff */
[----:B------:R-:W-:Y:S01]  /*0320*/  UISETP.NE.AND UP1, UPT, UR8, URZ, UPT ;  /* 0x000000ff0800728c */ /* 0x000fe2000bf25270 */
[----:B--2--5:R-:W-:Y:S01]  /*0330*/  FADD R16, -R8, R16 ;  /* 0x0000001008107221 */ /* 0x024fe20000000100 */
[----:B---3--:R-:W-:-:S03]  /*0340*/  FADD R14, -R6, R13 ;  /* 0x0000000d060e7221 */ /* 0x008fc60000000100 */
[----:B------:R-:W-:Y:S01]  /*0350*/  FMUL R22, R16, R16 ;  /* 0x0000001010167220 */ /* 0x000fe20000400000 */
[----:B----4-:R-:W-:-:S03]  /*0360*/  FADD R13, -R9, R10 ;  /* 0x0000000a090d7221 */ /* 0x010fc60000000100 */
[----:B------:R-:W-:-:S04]  /*0370*/  FFMA R22, R14, R14, R22 ;  /* 0x0000000e0e167223 */ /* 0x000fc80000000016 */
[----:B------:R-:W-:-:S04]  /*0380*/  FFMA R22, R13, R13, R22 ;  /* 0x0000000d0d167223 */ /* 0x000fc80000000016 */
[----:B------:R-:W-:-:S05]  /*0390*/  FADD R24, R22, UR12 ;  /* 0x0000000c16187e21 */ /* 0x000fca0008000000 */
[----:B------:R-:W-:Y:S01]  /*03a0*/  FSETP.GEU.AND P0, PT, |R24|, 1.175494350822287508e-38, PT ;  /* 0x008000001800780b */ /* 0x000fe20003f0e200 */
[C---:B------:R-:W-:Y:S01]  /*03b0*/  FADD R20, -R9.reuse, R20 ;  /* 0x0000001409147221 */ /* 0x040fe20000000100 */
[----:B------:R-:W-:Y:S01]  /*03c0*/  FADD R23, -R6, R23 ;  /* 0x0000001706177221 */ /* 0x000fe20000000100 */
[----:B------:R-:W-:-:S10]  /*03d0*/  FADD R18, -R9, R18 ;  /* 0x0000001209127221 */ /* 0x000fd40000000100 */
[----:B------:R-:W-:Y:S01]  /*03e0*/  @!P0 FMUL R24, R24, 16777216 ;  /* 0x4b80000018188820 */ /* 0x000fe20000400000 */
[----:B------:R-:W-:-:S03]  /*03f0*/  FADD R21, -R8, R21 ;  /* 0x0000001508157221 */ /* 0x000fc60000000100 */
[----:B------:R-:W0:Y:S01]  /*0400*/  MUFU.RSQ R10, R24 ;  /* 0x00000018000a7308 */ /* 0x000e220000001400 */
[----:B------:R-:W-:Y:S01]  /*0410*/  FADD R17, -R6, R17 ;  /* 0x0000001106117221 */ /* 0x000fe20000000100 */
[----:B------:R-:W-:Y:S01]  /*0420*/  FADD R12, -R9, R12 ;  /* 0x0000000c090c7221 */ /* 0x000fe20000000100 */
[----:B0-----:R-:W-:-:S04]  /*0430*/  @!P0 FMUL R10, R10, 4096 ;  /* 0x458000000a0a8820 */ /* 0x001fc80000400000 */
[----:B------:R-:W-:-:S04]  /*0440*/  FMUL R22, R10, R10 ;  /* 0x0000000a0a167220 */ /* 0x000fc80000400000 */
[----:B------:R-:W-:Y:S01]  /*0450*/  FMUL R10, R10, R22 ;  /* 0x000000160a0a7220 */ /* 0x000fe20000400000 */
[----:B------:R-:W-:-:S03]  /*0460*/  FADD R22, -R8, R25 ;  /* 0x0000001908167221 */ /* 0x000fc60000000100 */
[-C--:B------:R-:W-:Y:S01]  /*0470*/  FFMA R14, R14, R10.reuse, R15 ;  /* 0x0000000a0e0e7223 */ /* 0x080fe2000000000f */
[----:B------:R-:W-:Y:S01]  /*0480*/  FADD R15, -R8, R29 ;  /* 0x0000001d080f7221 */ /* 0x000fe20000000100 */
[----:B------:R-:W-:Y:S01]  /*0490*/  FFMA R16, R16, R10, R19 ;  /* 0x0000000a10107223 */ /* 0x000fe20000000013 */
[----:B------:R-:W-:Y:S01]  /*04a0*/  FADD R19, -R6, R27 ;  /* 0x0000001b06137221 */ /* 0x000fe20000000100 */
[----:B------:R-:W-:Y:S01]  /*04b0*/  FMUL R24, R22, R22 ;  /* 0x0000001616187220 */ /* 0x000fe20000400000 */
[----:B------:R-:W-:Y:S01]  /*04c0*/  FMUL R26, R15, R15 ;  /* 0x0000000f0f1a7220 */ /* 0x000fe20000400000 */
[----:B------:R-:W-:Y:S02]  /*04d0*/  FFMA R13, R13, R10, R0 ;  /* 0x0000000a0d0d7223 */ /* 0x000fe40000000000 */
[----:B------:R-:W-:Y:S01]  /*04e0*/  FFMA R27, R23, R23, R24 ;  /* 0x00000017171b7223 */ /* 0x000fe20000000018 */
[----:B------:R-:W-:Y:S01]  /*04f0*/  FFMA R25, R19, R19, R26 ;  /* 0x0000001313197223 */ /* 0x000fe2000000001a */
[----:B------:R-:W-:-:S02]  /*0500*/  FMUL R24, R21, R21 ;  /* 0x0000001515187220 */ /* 0x000fc40000400000 */
[----:B------:R-:W-:Y:S01]  /*0510*/  FFMA R27, R18, R18, R27 ;  /* 0x00000012121b7223 */ /* 0x000fe2000000001b */
[----:B------:R-:W-:Y:S01]  /*0520*/  FFMA R25, R20, R20, R25 ;  /* 0x0000001414197223 */ /* 0x000fe20000000019 */
[----:B------:R-:W-:Y:S02]  /*0530*/  FFMA R29, R17, R17, R24 ;  /* 0x00000011111d7223 */ /* 0x000fe40000000018 */
[----:B------:R-:W-:Y:S01]  /*0540*/  FADD R28, R27, UR12 ;  /* 0x0000000c1b1c7e21 */ /* 0x000fe20008000000 */
[----:B------:R-:W-:Y:S01]  /*0550*/  FADD R25, R25, UR12 ;  /* 0x0000000c19197e21 */ /* 0x000fe20008000000 */
[----:B------:R-:W-:-:S03]  /*0560*/  FFMA R29, R12, R12, R29 ;  /* 0x0000000c0c1d7223 */ /* 0x000fc6000000001d */
[----:B------:R-:W-:Y:S01]  /*0570*/  FSETP.GEU.AND P1, PT, |R28|, 1.175494350822287508e-38, PT ;  /* 0x008000001c00780b */ /* 0x000fe20003f2e200 */
[----:B------:R-:W-:Y:S01]  /*0580*/  FADD R29, R29, UR12 ;  /* 0x0000000c1d1d7e21 */ /* 0x000fe20008000000 */
[----:B------:R-:W-:-:S04]  /*0590*/  FSETP.GEU.AND P0, PT, |R25|, 1.175494350822287508e-38, PT ;  /* 0x008000001900780b */ /* 0x000fc80003f0e200 */
[----:B------:R-:W-:-:S07]  /*05a0*/  FSETP.GEU.AND P2, PT, |R29|, 1.175494350822287508e-38, PT ;  /* 0x008000001d00780b */ /* 0x000fce0003f4e200 */
[----:B------:R-:W-:Y:S02]  /*05b0*/  @!P1 FMUL R28, R28, 16777216 ;  /* 0x4b8000001c1c9820 */ /* 0x000fe40000400000 */
[----:B------:R-:W-:Y:S02]  /*05c0*/  @!P0 FMUL R25, R25, 16777216 ;  /* 0x4b80000019198820 */ /* 0x000fe40000400000 */
[----:B------:R-:W0:Y:S02]  /*05d0*/  MUFU.RSQ R24, R28 ;  /* 0x0000001c00187308 */ /* 0x000e240000001400 */
[----:B------:R-:W-:-:S06]  /*05e0*/  @!P2 FMUL R29, R29, 16777216 ;  /* 0x4b8000001d1da820 */ /* 0x000fcc0000400000 */
[----:B------:R-:W1:Y:S08]  /*05f0*/  MUFU.RSQ R26, R25 ;  /* 0x00000019001a7308 */ /* 0x000e700000001400 */
[----:B------:R2:W3:Y:S01]  /*0600*/  MUFU.RSQ R0, R29 ;  /* 0x0000001d00007308 */ /* 0x0004e20000001400 */
[----:B0-----:R-:W-:Y:S01]  /*0610*/  @!P1 FMUL R24, R24, 4096 ;  /* 0x4580000018189820 */ /* 0x001fe20000400000 */
[----:B-1----:R-:W-:-:S03]  /*0620*/  @!P0 FMUL R26, R26, 4096 ;  /* 0x458000001a1a8820 */ /* 0x002fc60000400000 */
[----:B--2---:R-:W-:Y:S01]  /*0630*/  FMUL R29, R24, R24 ;  /* 0x00000018181d7220 */ /* 0x004fe20000400000 */
[----:B------:R-:W-:Y:S01]  /*0640*/  IADD3 R2, P0, PT, R2, 0x60, RZ ;  /* 0x0000006002027810 */ /* 0x000fe20007f1e0ff */
[----:B------:R-:W-:-:S03]  /*0650*/  FMUL R27, R26, R26 ;  /* 0x0000001a1a1b7220 */ /* 0x000fc60000400000 */
[----:B------:R-:W-:Y:S01]  /*0660*/  IADD3.X R3, PT, PT, RZ, R3, RZ, P0, !PT ;  /* 0x00000003ff037210 */ /* 0x000fe200007fe4ff */
[----:B------:R-:W-:Y:S01]  /*0670*/  FMUL R27, R26, R27 ;  /* 0x0000001b1a1b7220 */ /* 0x000fe20000400000 */
[----:B---3--:R-:W-:-:S03]  /*0680*/  @!P2 FMUL R0, R0, 4096 ;  /* 0x458000000000a820 */ /* 0x008fc60000400000 */
[----:B------:R-:W-:Y:S01]  /*0690*/  FFMA R14, R19, R27, R14 ;  /* 0x0000001b130e7223 */ /* 0x000fe2000000000e */
[----:B------:R-:W-:Y:S01]  /*06a0*/  FMUL R19, R24, R29 ;  /* 0x0000001d18137220 */ /* 0x000fe20000400000 */
[-C--:B------:R-:W-:Y:S01]  /*06b0*/  FFMA R15, R15, R27.reuse, R16 ;  /* 0x0000001b0f0f7223 */ /* 0x080fe20000000010 */
[----:B------:R-:W-:Y:S02]  /*06c0*/  FFMA R13, R20, R27, R13 ;  /* 0x0000001b140d7223 */ /* 0x000fe4000000000d */
[-C--:B------:R-:W-:Y:S01]  /*06d0*/  FFMA R14, R23, R19.reuse, R14 ;  /* 0x00000013170e7223 */ /* 0x080fe2000000000e */
[----:B------:R-:W-:Y:S01]  /*06e0*/  FMUL R23, R0, R0 ;  /* 0x0000000000177220 */ /* 0x000fe20000400000 */
[-C--:B------:R-:W-:Y:S01]  /*06f0*/  FFMA R22, R22, R19.reuse, R15 ;  /* 0x0000001316167223 */ /* 0x080fe2000000000f */
[----:B------:R-:W-:Y:S02]  /*0700*/  FFMA R13, R18, R19, R13 ;  /* 0x00000013120d7223 */ /* 0x000fe4000000000d */
[----:B------:R-:W-:-:S04]  /*0710*/  FMUL R0, R0, R23 ;  /* 0x0000001700007220 */ /* 0x000fc80000400000 */
[-C--:B------:R-:W-:Y:S01]  /*0720*/  FFMA R15, R17, R0.reuse, R14 ;  /* 0x00000000110f7223 */ /* 0x080fe2000000000e */
[-C--:B------:R-:W-:Y:S01]  /*0730*/  FFMA R19, R21, R0.reuse, R22 ;  /* 0x0000000015137223 */ /* 0x080fe20000000016 */
[----:B------:R-:W-:Y:S01]  /*0740*/  FFMA R0, R12, R0, R13 ;  /* 0x000000000c007223 */ /* 0x000fe2000000000d */
[----:B------:R-:W-:Y:S06]  /*0750*/  BRA.U UP1, `(.L_x_7) ;  /* 0xfffffff901bc7547 */ /* 0x000fec000b83ffff */
.L_x_6:
        /* <DEDUP_REMOVED lines=10> */
[----:B------:R-:W4:Y:S04]  /*0800*/  LDG.E R16, desc[UR10][R2.64+0x8] ;  /* 0x0000080a02107981 */ /* 0x000f28000c1e1900 */
[----:B------:R-:W4:Y:S04]  /*0810*/  LDG.E R23, desc[UR10][R2.64+0x18] ;  /* 0x0000180a02177981 */ /* 0x000f28000c1e1900 */
[----:B------:R-:W4:Y:S01]  /*0820*/  LDG.E R20, desc[UR10][R2.64+0x20] ;  /* 0x0000200a02147981 */ /* 0x000f22000c1e1900 */
[----:B------:R-:W-:Y:S01]  /*0830*/  IADD3 R11, PT, PT, R11, 0x2, RZ ;  /* 0x000000020b0b7810 */ /* 0x000fe20007ffe0ff */
[C---:B--2--5:R-:W-:Y:S01]  /*0840*/  FADD R12, -R8.reuse, R17 ;  /* 0x00000011080c7221 */ /* 0x064fe20000000100 */
[----:B---3--:R-:W-:-:S03]  /*0850*/  FADD R10, -R8, R21 ;  /* 0x00000015080a7221 */ /* 0x008fc60000000100 */
[----:B------:R-:W-:Y:S01]  /*0860*/  FMUL R21, R12, R12 ;  /* 0x0000000c0c157220 */ /* 0x000fe20000400000 */
[----:B----4-:R-:W-:Y:S01]  /*0870*/  FADD R14, -R6, R13 ;  /* 0x0000000d060e7221 */ /* 0x010fe20000000100 */
[----:B------:R-:W-:Y:S01]  /*0880*/  FMUL R22, R10, R10 ;  /* 0x0000000a0a167220 */ /* 0x000fe20000400000 */
[----:B------:R-:W-:Y:S02]  /*0890*/  FADD R17, -R9, R16 ;  /* 0x0000001009117221 */ /* 0x000fe40000000100 */
[----:B------:R-:W-:Y:S01]  /*08a0*/  FFMA R18, R14, R14, R21 ;  /* 0x0000000e0e127223 */ /* 0x000fe20000000015 */
[----:B------:R-:W-:-:S03]  /*08b0*/  FADD R13, -R6, R23 ;  /* 0x00000017060d7221 */ /* 0x000fc60000000100 */
[----:B------:R-:W-:Y:S01]  /*08c0*/  FFMA R18, R17, R17, R18 ;  /* 0x0000001111127223 */ /* 0x000fe20000000012 */
[----:B------:R-:W-:Y:S01]  /*08d0*/  FADD R16, -R9, R20 ;  /* 0x0000001409107221 */ /* 0x000fe20000000100 */
[----:B------:R-:W-:Y:S02]  /*08e0*/  FFMA R3, R13, R13, R22 ;  /* 0x0000000d0d037223 */ /* 0x000fe40000000016 */
[----:B0-----:R-:W-:Y:S02]  /*08f0*/  FADD R18, R18, UR4 ;  /* 0x0000000412127e21 */ /* 0x001fe40008000000 */
[----:B------:R-:W-:-:S03]  /*0900*/  FFMA R3, R16, R16, R3 ;  /* 0x0000001010037223 */ /* 0x000fc60000000003 */
        /* <DEDUP_REMOVED lines=19> */
.L_x_8:
        /* <DEDUP_REMOVED lines=22> */
.L_x_5:
[----:B------:R-:W1:Y:S01]  /*0ba0*/  LDC.64 R2, c[0x0][0x380] ;  /* 0x0000e000ff027b82 */ /* 0x000e620000000a00 */
[----:B------:R-:W2:Y:S01]  /*0bb0*/  LDCU UR4, c[0x0][0x388] ;  /* 0x00007100ff0477ac */ /* 0x000ea20008000800 */
[----:B-1----:R-:W-:-:S05]  /*0bc0*/  IMAD.WIDE R2, R7, 0x18, R2 ;  /* 0x0000001807027825 */ /* 0x002fca00078e0202 */
[----:B0-----:R-:W2:Y:S04]  /*0bd0*/  LDG.E R4, desc[UR10][R2.64+0xc] ;  /* 0x00000c0a02047981 */ /* 0x001ea8000c1e1900 */
[----:B-----5:R-:W3:Y:S04]  /*0be0*/  LDG.E R6, desc[UR10][R2.64+0x10] ;  /* 0x0000100a02067981 */ /* 0x020ee8000c1e1900 */
        /* <DEDUP_REMOVED lines=8> */
.L_x_9:
        /* <DEDUP_REMOVED lines=9> */
.L_x_11:


//--------------------- .nv.shared.reserved.0     --------------------------
	.section	.nv.shared.reserved.0,"aw",@nobits
	.weak		__nv_reservedSMEM_offset_0_alias
	.size		__nv_reservedSMEM_offset_0_alias, 0, 64
	.other		__nv_reservedSMEM_offset_0_alias,@"STO_CUDA_RESERVED_SHARED STV_DEFAULT"
__nv_reservedSMEM_offset_0_alias:
	.zero		0
	.zero		64


//--------------------- .nv.constant0._Z13gpu_bodyForcePffif --------------------------
	.section	.nv.constant0._Z13gpu_bodyForcePffif,"a",@progbits
	.sectionflags	@""
	.align	4
.nv.constant0._Z13gpu_bodyForcePffif:
	.zero		916


//--------------------- .nv.constant0._Z9bodyForceP4Bodyfif --------------------------
	.section	.nv.constant0._Z9bodyForceP4Bodyfif,"a",@progbits
	.sectionflags	@""
	.align	4
.nv.constant0._Z9bodyForceP4Bodyfif:
	.zero		916


//--------------------- SYMBOLS --------------------------

	.type		.nv.reservedSmem.offset0,@object
	.size		.nv.reservedSmem.offset0,0x4
